//
// Generated by NVIDIA NVVM Compiler
//
// Compiler Build ID: CL-36424714
// Cuda compilation tools, release 13.0, V13.0.88
// Based on NVVM 20.0.0
//

.version 9.0
.target sm_100
.address_size 64

	// .globl	_Z4scanPfS_i
.extern .func  (.param .b32 func_retval0) vprintf
(
	.param .b64 vprintf_param_0,
	.param .b64 vprintf_param_1
)
;
.global .align 1 .b8 _ZN34_INTERNAL_93e6c0aa_4_k_cu_07afba594cuda3std3__45__cpo5beginE[1];
.global .align 1 .b8 _ZN34_INTERNAL_93e6c0aa_4_k_cu_07afba594cuda3std3__45__cpo3endE[1];
.global .align 1 .b8 _ZN34_INTERNAL_93e6c0aa_4_k_cu_07afba594cuda3std3__45__cpo6cbeginE[1];
.global .align 1 .b8 _ZN34_INTERNAL_93e6c0aa_4_k_cu_07afba594cuda3std3__45__cpo4cendE[1];
.global .align 1 .b8 _ZN34_INTERNAL_93e6c0aa_4_k_cu_07afba594cuda3std3__45__cpo6rbeginE[1];
.global .align 1 .b8 _ZN34_INTERNAL_93e6c0aa_4_k_cu_07afba594cuda3std3__45__cpo4rendE[1];
.global .align 1 .b8 _ZN34_INTERNAL_93e6c0aa_4_k_cu_07afba594cuda3std3__45__cpo7crbeginE[1];
.global .align 1 .b8 _ZN34_INTERNAL_93e6c0aa_4_k_cu_07afba594cuda3std3__45__cpo5crendE[1];
.global .align 1 .b8 _ZN34_INTERNAL_93e6c0aa_4_k_cu_07afba594cuda3std3__436_GLOBAL__N__93e6c0aa_4_k_cu_07afba596ignoreE[1];
.global .align 1 .b8 _ZN34_INTERNAL_93e6c0aa_4_k_cu_07afba594cuda3std3__419piecewise_constructE[1];
.global .align 1 .b8 _ZN34_INTERNAL_93e6c0aa_4_k_cu_07afba594cuda3std3__48in_placeE[1];
.global .align 1 .b8 _ZN34_INTERNAL_93e6c0aa_4_k_cu_07afba594cuda3std3__420unreachable_sentinelE[1];
.global .align 1 .b8 _ZN34_INTERNAL_93e6c0aa_4_k_cu_07afba594cuda3std3__47nulloptE[1];
.global .align 1 .b8 _ZN34_INTERNAL_93e6c0aa_4_k_cu_07afba594cuda3std3__48unexpectE[1];
.global .align 1 .b8 _ZN34_INTERNAL_93e6c0aa_4_k_cu_07afba594cuda3std6ranges3__45__cpo4swapE[1];
.global .align 1 .b8 _ZN34_INTERNAL_93e6c0aa_4_k_cu_07afba594cuda3std6ranges3__45__cpo9iter_moveE[1];
.global .align 1 .b8 _ZN34_INTERNAL_93e6c0aa_4_k_cu_07afba594cuda3std6ranges3__45__cpo5beginE[1];
.global .align 1 .b8 _ZN34_INTERNAL_93e6c0aa_4_k_cu_07afba594cuda3std6ranges3__45__cpo3endE[1];
.global .align 1 .b8 _ZN34_INTERNAL_93e6c0aa_4_k_cu_07afba594cuda3std6ranges3__45__cpo6cbeginE[1];
.global .align 1 .b8 _ZN34_INTERNAL_93e6c0aa_4_k_cu_07afba594cuda3std6ranges3__45__cpo4cendE[1];
.global .align 1 .b8 _ZN34_INTERNAL_93e6c0aa_4_k_cu_07afba594cuda3std6ranges3__45__cpo7advanceE[1];
.global .align 1 .b8 _ZN34_INTERNAL_93e6c0aa_4_k_cu_07afba594cuda3std6ranges3__45__cpo9iter_swapE[1];
.global .align 1 .b8 _ZN34_INTERNAL_93e6c0aa_4_k_cu_07afba594cuda3std6ranges3__45__cpo4nextE[1];
.global .align 1 .b8 _ZN34_INTERNAL_93e6c0aa_4_k_cu_07afba594cuda3std6ranges3__45__cpo4prevE[1];
.global .align 1 .b8 _ZN34_INTERNAL_93e6c0aa_4_k_cu_07afba594cuda3std6ranges3__45__cpo4dataE[1];
.global .align 1 .b8 _ZN34_INTERNAL_93e6c0aa_4_k_cu_07afba594cuda3std6ranges3__45__cpo5cdataE[1];
.global .align 1 .b8 _ZN34_INTERNAL_93e6c0aa_4_k_cu_07afba594cuda3std6ranges3__45__cpo4sizeE[1];
.global .align 1 .b8 _ZN34_INTERNAL_93e6c0aa_4_k_cu_07afba594cuda3std6ranges3__45__cpo5ssizeE[1];
.global .align 1 .b8 _ZN34_INTERNAL_93e6c0aa_4_k_cu_07afba594cuda3std6ranges3__45__cpo8distanceE[1];
.global .align 1 .b8 _ZN34_INTERNAL_93e6c0aa_4_k_cu_07afba596thrust24THRUST_300001_SM_1000_NS6system6detail10sequential3seqE[1];
.global .align 1 .b8 _ZN34_INTERNAL_93e6c0aa_4_k_cu_07afba596thrust24THRUST_300001_SM_1000_NS12placeholders2_1E[1];
.global .align 1 .b8 _ZN34_INTERNAL_93e6c0aa_4_k_cu_07afba596thrust24THRUST_300001_SM_1000_NS12placeholders2_2E[1];
.global .align 1 .b8 _ZN34_INTERNAL_93e6c0aa_4_k_cu_07afba596thrust24THRUST_300001_SM_1000_NS12placeholders2_3E[1];
.global .align 1 .b8 _ZN34_INTERNAL_93e6c0aa_4_k_cu_07afba596thrust24THRUST_300001_SM_1000_NS12placeholders2_4E[1];
.global .align 1 .b8 _ZN34_INTERNAL_93e6c0aa_4_k_cu_07afba596thrust24THRUST_300001_SM_1000_NS12placeholders2_5E[1];
.global .align 1 .b8 _ZN34_INTERNAL_93e6c0aa_4_k_cu_07afba596thrust24THRUST_300001_SM_1000_NS12placeholders2_6E[1];
.global .align 1 .b8 _ZN34_INTERNAL_93e6c0aa_4_k_cu_07afba596thrust24THRUST_300001_SM_1000_NS12placeholders2_7E[1];
.global .align 1 .b8 _ZN34_INTERNAL_93e6c0aa_4_k_cu_07afba596thrust24THRUST_300001_SM_1000_NS12placeholders2_8E[1];
.global .align 1 .b8 _ZN34_INTERNAL_93e6c0aa_4_k_cu_07afba596thrust24THRUST_300001_SM_1000_NS12placeholders2_9E[1];
.global .align 1 .b8 _ZN34_INTERNAL_93e6c0aa_4_k_cu_07afba596thrust24THRUST_300001_SM_1000_NS12placeholders3_10E[1];
.extern .shared .align 16 .b8 temp[];
.global .align 1 .b8 $str[13] = {77, 121, 32, 111, 102, 102, 115, 101, 116, 58, 37, 100};

.visible .entry _Z4scanPfS_i(
	.param .u64 .ptr .align 1 _Z4scanPfS_i_param_0,
	.param .u64 .ptr .align 1 _Z4scanPfS_i_param_1,
	.param .u32 _Z4scanPfS_i_param_2
)
{
	.local .align 8 .b8 	__local_depot0[8];
	.reg .b64 	%SP;
	.reg .b64 	%SPL;
	.reg .pred 	%p<5>;
	.reg .b32 	%r<34>;
	.reg .b32 	%f<10>;
	.reg .b64 	%rd<14>;

	mov.u64 	%SPL, __local_depot0;
	cvta.local.u64 	%SP, %SPL;
	ld.param.u64 	%rd2, [_Z4scanPfS_i_param_0];
	ld.param.u64 	%rd3, [_Z4scanPfS_i_param_1];
	ld.param.u32 	%r9, [_Z4scanPfS_i_param_2];
	mov.u32 	%r1, %tid.x;
	setp.eq.s32 	%p1, %r1, 0;
	mov.f32 	%f9, 0f00000000;
	@%p1 bra 	$L__BB0_2;
	cvta.to.global.u64 	%rd4, %rd3;
	add.s32 	%r10, %r1, -1;
	mul.wide.u32 	%rd5, %r10, 4;
	add.s64 	%rd6, %rd4, %rd5;
	ld.global.f32 	%f9, [%rd6];
$L__BB0_2:
	shl.b32 	%r12, %r1, 2;
	mov.u32 	%r13, temp;
	add.s32 	%r2, %r13, %r12;
	st.shared.f32 	[%r2], %f9;
	bar.sync 	0;
	setp.lt.s32 	%p2, %r9, 2;
	mov.b32 	%r33, 0;
	@%p2 bra 	$L__BB0_9;
	add.u64 	%rd7, %SP, 0;
	add.u64 	%rd1, %SPL, 0;
	mov.b32 	%r32, 0;
	mov.b32 	%r31, 1;
	mov.u64 	%rd8, $str;
$L__BB0_4:
	st.local.u32 	[%rd1], %r31;
	cvta.global.u64 	%rd9, %rd8;
	{ // callseq 0, 0
	.param .b64 param0;
	st.param.b64 	[param0], %rd9;
	.param .b64 param1;
	st.param.b64 	[param1], %rd7;
	.param .b32 retval0;
	call.uni (retval0), 
	vprintf, 
	(
	param0, 
	param1
	);
	ld.param.b32 	%r16, [retval0];
	} // callseq 0
	xor.b32  	%r5, %r32, 1;
	setp.lt.u32 	%p3, %r1, %r31;
	@%p3 bra 	$L__BB0_6;
	shl.b32 	%r18, %r32, 8;
	add.s32 	%r19, %r18, %r1;
	sub.s32 	%r20, %r19, %r31;
	shl.b32 	%r21, %r20, 2;
	add.s32 	%r23, %r13, %r21;
	ld.shared.f32 	%f4, [%r23];
	shl.b32 	%r24, %r5, 10;
	add.s32 	%r25, %r2, %r24;
	ld.shared.f32 	%f5, [%r25];
	add.f32 	%f6, %f4, %f5;
	st.shared.f32 	[%r25], %f6;
	bra.uni 	$L__BB0_7;
$L__BB0_6:
	shl.b32 	%r26, %r32, 10;
	add.s32 	%r27, %r2, %r26;
	ld.shared.f32 	%f7, [%r27];
	shl.b32 	%r28, %r5, 10;
	add.s32 	%r29, %r2, %r28;
	st.shared.f32 	[%r29], %f7;
$L__BB0_7:
	bar.sync 	0;
	shl.b32 	%r31, %r31, 1;
	setp.lt.s32 	%p4, %r31, %r9;
	mov.u32 	%r32, %r5;
	@%p4 bra 	$L__BB0_4;
	shl.b32 	%r33, %r5, 10;
$L__BB0_9:
	cvta.to.global.u64 	%rd11, %rd2;
	add.s32 	%r30, %r2, %r33;
	ld.shared.f32 	%f8, [%r30];
	mul.wide.u32 	%rd12, %r1, 4;
	add.s64 	%rd13, %rd11, %rd12;
	st.global.f32 	[%rd13], %f8;
	ret;

}
	// .globl	_ZN3cub18CUB_300001_SM_10006detail11EmptyKernelIvEEvv
.visible .entry _ZN3cub18CUB_300001_SM_10006detail11EmptyKernelIvEEvv()
{


	ret;

}


// ===== COMPILED SASS (sm_100) =====

	.target	sm_100

	.elftype	@"ET_EXEC"


//--------------------- .note.nv.tkinfo           --------------------------
	.section	.note.nv.tkinfo,"",@"SHT_NOTE"
	.sectionflags	@"SHF_NOTE_NV_TKINFO"
	.tkinfo
        /*0018*/ 	.word	0x00000002
        /*0030*/ 	.string	""
        /*0030*/ 	.string	"ptxas"
        /*0030*/ 	.string	"Cuda compilation tools, release 13.0, V13.0.88"
        /*0030*/ 	.string	"Build cuda_13.0.r13.0/compiler.36424714_0"
        /*0030*/ 	.string	"-arch sm_100 -m 64 "



//--------------------- .note.nv.cuinfo           --------------------------
	.section	.note.nv.cuinfo,"",@"SHT_NOTE"
	.sectionflags	@"SHF_NOTE_NV_CUINFO"
        /*0018*/ 	.short	0x0002
        /*001a*/ 	.short	0x0064
        /*001c*/ 	.short	0x0082
	.zero		2


//--------------------- .nv.info                  --------------------------
	.section	.nv.info,"",@"SHT_CUDA_INFO"
	.align	4


	//----- nvinfo : EIATTR_REGCOUNT
	.align		4
        /*0000*/ 	.byte	0x04, 0x2f
        /*0002*/ 	.short	(.L_42 - .L_41)
	.align		4
.L_41:
        /*0004*/ 	.word	index@(_Z4scanPfS_i)
        /*0008*/ 	.word	0x00000019


	//----- nvinfo : EIATTR_FRAME_SIZE
	.align		4
.L_42:
        /*000c*/ 	.byte	0x04, 0x11
        /*000e*/ 	.short	(.L_44 - .L_43)
	.align		4
.L_43:
        /*0010*/ 	.word	index@(_Z4scanPfS_i)
        /*0014*/ 	.word	0x00000008


	//----- nvinfo : EIATTR_REGCOUNT
	.align		4
.L_44:
        /*0018*/ 	.byte	0x04, 0x2f
        /*001a*/ 	.short	(.L_46 - .L_45)
	.align		4
.L_45:
        /*001c*/ 	.word	index@(_ZN3cub18CUB_300001_SM_10006detail11EmptyKernelIvEEvv)
        /*0020*/ 	.word	0x00000004


	//----- nvinfo : EIATTR_FRAME_SIZE
	.align		4
.L_46:
        /*0024*/ 	.byte	0x04, 0x11
        /*0026*/ 	.short	(.L_48 - .L_47)
	.align		4
.L_47:
        /*0028*/ 	.word	index@(_ZN3cub18CUB_300001_SM_10006detail11EmptyKernelIvEEvv)
        /*002c*/ 	.word	0x00000000


	//----- nvinfo : EIATTR_MIN_STACK_SIZE
	.align		4
.L_48:
        /*0030*/ 	.byte	0x04, 0x12
        /*0032*/ 	.short	(.L_50 - .L_49)
	.align		4
.L_49:
        /*0034*/ 	.word	index@(_ZN3cub18CUB_300001_SM_10006detail11EmptyKernelIvEEvv)
        /*0038*/ 	.word	0x00000000


	//----- nvinfo : EIATTR_MIN_STACK_SIZE
	.align		4
.L_50:
        /*003c*/ 	.byte	0x04, 0x12
        /*003e*/ 	.short	(.L_52 - .L_51)
	.align		4
.L_51:
        /*0040*/ 	.word	index@(_Z4scanPfS_i)
        /*0044*/ 	.word	0x00000008
.L_52:


//--------------------- .nv.compat                --------------------------
	.section	.nv.compat,"",@"SHT_CUDA_COMPAT_INFO"
	.align	4
        /*0000*/ 	.byte	0x02, 0x09, 0x00, 0x00, 0x02, 0x02, 0x01, 0x00, 0x02, 0x05, 0x05, 0x00, 0x03, 0x07, 0x01, 0x01
        /*0010*/ 	.byte	0x02, 0x03, 0x00, 0x00, 0x02, 0x06, 0x01, 0x00, 0x04, 0x0b, 0x08, 0x00, 0x09, 0x00, 0x00, 0x00
        /*0020*/ 	.byte	0x00, 0x00, 0x00, 0x00


//--------------------- .nv.info._ZN3cub18CUB_300001_SM_10006detail11EmptyKernelIvEEvv --------------------------
	.section	.nv.info._ZN3cub18CUB_300001_SM_10006detail11EmptyKernelIvEEvv,"",@"SHT_CUDA_INFO"
	.sectionflags	@""
	.align	4


	//----- nvinfo : EIATTR_CUDA_API_VERSION
	.align		4
        /*0000*/ 	.byte	0x04, 0x37
        /*0002*/ 	.short	(.L_54 - .L_53)
.L_53:
        /*0004*/ 	.word	0x00000082


	//----- nvinfo : EIATTR_SPARSE_MMA_MASK
	.align		4
.L_54:
        /*0008*/ 	.byte	0x03, 0x50
        /*000a*/ 	.short	0x0000


	//----- nvinfo : EIATTR_MAXREG_COUNT
	.align		4
        /*000c*/ 	.byte	0x03, 0x1b
        /*000e*/ 	.short	0x00ff


	//----- nvinfo : EIATTR_MERCURY_ISA_VERSION
	.align		4
        /*0010*/ 	.byte	0x03, 0x5f
        /*0012*/ 	.short	0x0101


	//----- nvinfo : EIATTR_VRC_CTA_INIT_COUNT
	.align		4
        /*0014*/ 	.byte	0x02, 0x4a
	.zero		1
	.zero		1


	//----- nvinfo : EIATTR_EXIT_INSTR_OFFSETS
	.align		4
        /*0018*/ 	.byte	0x04, 0x1c
        /*001a*/ 	.short	(.L_56 - .L_55)


	//   ....[0]....
.L_55:
        /*001c*/ 	.word	0x00000010


	//----- nvinfo : EIATTR_SW_WAR
	.align		4
.L_56:
        /*0020*/ 	.byte	0x04, 0x36
        /*0022*/ 	.short	(.L_58 - .L_57)
.L_57:
        /*0024*/ 	.word	0x00000008
.L_58:


//--------------------- .nv.info._Z4scanPfS_i     --------------------------
	.section	.nv.info._Z4scanPfS_i,"",@"SHT_CUDA_INFO"
	.sectionflags	@""
	.align	4


	//----- nvinfo : EIATTR_CUDA_API_VERSION
	.align		4
        /*0000*/ 	.byte	0x04, 0x37
        /*0002*/ 	.short	(.L_60 - .L_59)
.L_59:
        /*0004*/ 	.word	0x00000082


	//----- nvinfo : EIATTR_KPARAM_INFO
	.align		4
.L_60:
        /*0008*/ 	.byte	0x04, 0x17
        /*000a*/ 	.short	(.L_62 - .L_61)
.L_61:
        /*000c*/ 	.word	0x00000000
        /*0010*/ 	.short	0x0002
        /*0012*/ 	.short	0x0010
        /*0014*/ 	.byte	0x00, 0xf0, 0x11, 0x00


	//----- nvinfo : EIATTR_KPARAM_INFO
	.align		4
.L_62:
        /*0018*/ 	.byte	0x04, 0x17
        /*001a*/ 	.short	(.L_64 - .L_63)
.L_63:
        /*001c*/ 	.word	0x00000000
        /*0020*/ 	.short	0x0001
        /*0022*/ 	.short	0x0008
        /*0024*/ 	.byte	0x00, 0xf5, 0x21, 0x00


	//----- nvinfo : EIATTR_KPARAM_INFO
	.align		4
.L_64:
        /*0028*/ 	.byte	0x04, 0x17
        /*002a*/ 	.short	(.L_66 - .L_65)
.L_65:
        /*002c*/ 	.word	0x00000000
        /*0030*/ 	.short	0x0000
        /*0032*/ 	.short	0x0000
        /*0034*/ 	.byte	0x00, 0xf5, 0x21, 0x00


	//----- nvinfo : EIATTR_SPARSE_MMA_MASK
	.align		4
.L_66:
        /*0038*/ 	.byte	0x03, 0x50
        /*003a*/ 	.short	0x0000


	//----- nvinfo : EIATTR_MAXREG_COUNT
	.align		4
        /*003c*/ 	.byte	0x03, 0x1b
        /*003e*/ 	.short	0x00ff


	//----- nvinfo : EIATTR_NUM_BARRIERS
	.align		4
        /*0040*/ 	.byte	0x02, 0x4c
        /*0042*/ 	.byte	0x01
	.zero		1


	//----- nvinfo : EIATTR_EXTERNS
	.align		4
        /*0044*/ 	.byte	0x04, 0x0f
        /*0046*/ 	.short	(.L_68 - .L_67)


	//   ....[0]....
	.align		4
.L_67:
        /*0048*/ 	.word	index@(vprintf)


	//----- nvinfo : EIATTR_MERCURY_ISA_VERSION
	.align		4
.L_68:
        /*004c*/ 	.byte	0x03, 0x5f
        /*004e*/ 	.short	0x0101


	//----- nvinfo : EIATTR_VRC_CTA_INIT_COUNT
	.align		4
        /*0050*/ 	.byte	0x02, 0x4a
	.zero		1
	.zero		1


	//----- nvinfo : EIATTR_SYSCALL_OFFSETS
	.align		4
        /*0054*/ 	.byte	0x04, 0x46
        /*0056*/ 	.short	(.L_70 - .L_69)


	//   ....[0]....
.L_69:
        /*0058*/ 	.word	0x00000240


	//----- nvinfo : EIATTR_EXIT_INSTR_OFFSETS
	.align		4
.L_70:
        /*005c*/ 	.byte	0x04, 0x1c
        /*005e*/ 	.short	(.L_72 - .L_71)


	//   ....[0]....
.L_71:
        /*0060*/ 	.word	0x00000410


	//----- nvinfo : EIATTR_CRS_STACK_SIZE
	.align		4
.L_72:
        /*0064*/ 	.byte	0x04, 0x1e
        /*0066*/ 	.short	(.L_74 - .L_73)
.L_73:
        /*0068*/ 	.word	0x00000000


	//----- nvinfo : EIATTR_CBANK_PARAM_SIZE
	.align		4
.L_74:
        /*006c*/ 	.byte	0x03, 0x19
        /*006e*/ 	.short	0x0014


	//----- nvinfo : EIATTR_PARAM_CBANK
	.align		4
        /*0070*/ 	.byte	0x04, 0x0a
        /*0072*/ 	.short	(.L_76 - .L_75)
	.align		4
.L_75:
        /*0074*/ 	.word	index@(.nv.constant0._Z4scanPfS_i)
        /*0078*/ 	.short	0x0380
        /*007a*/ 	.short	0x0014


	//----- nvinfo : EIATTR_SW_WAR
	.align		4
.L_76:
        /*007c*/ 	.byte	0x04, 0x36
        /*007e*/ 	.short	(.L_78 - .L_77)
.L_77:
        /*0080*/ 	.word	0x00000008
.L_78:


//--------------------- .nv.callgraph             --------------------------
	.section	.nv.callgraph,"",@"SHT_CUDA_CALLGRAPH"
	.align	4
	.sectionentsize	8
	.align		4
        /*0000*/ 	.word	0x00000000
	.align		4
        /*0004*/ 	.word	0xffffffff
	.align		4
        /*0008*/ 	.word	index@(_Z4scanPfS_i)
	.align		4
        /*000c*/ 	.word	index@(vprintf)
	.align		4
        /*0010*/ 	.word	0x00000000
	.align		4
        /*0014*/ 	.word	0xfffffffe
	.align		4
        /*0018*/ 	.word	0x00000000
	.align		4
        /*001c*/ 	.word	0xfffffffd
	.align		4
        /*0020*/ 	.word	0x00000000
	.align		4
        /*0024*/ 	.word	0xfffffffc


//--------------------- .nv.constant4             --------------------------
	.section	.nv.constant4,"a",@progbits
	.align	8
	.align		8
.nv.constant4:
        /*0000*/ 	.dword	_ZN34_INTERNAL_93e6c0aa_4_k_cu_07afba594cuda3std3__45__cpo5beginE
	.align		8
        /*0008*/ 	.dword	_ZN34_INTERNAL_93e6c0aa_4_k_cu_07afba594cuda3std3__45__cpo3endE
	.align		8
        /*0010*/ 	.dword	_ZN34_INTERNAL_93e6c0aa_4_k_cu_07afba594cuda3std3__45__cpo6cbeginE
	.align		8
        /*0018*/ 	.dword	_ZN34_INTERNAL_93e6c0aa_4_k_cu_07afba594cuda3std3__45__cpo4cendE
	.align		8
        /*0020*/ 	.dword	_ZN34_INTERNAL_93e6c0aa_4_k_cu_07afba594cuda3std3__45__cpo6rbeginE
	.align		8
        /*0028*/ 	.dword	_ZN34_INTERNAL_93e6c0aa_4_k_cu_07afba594cuda3std3__45__cpo4rendE
	.align		8
        /*0030*/ 	.dword	_ZN34_INTERNAL_93e6c0aa_4_k_cu_07afba594cuda3std3__45__cpo7crbeginE
	.align		8
        /*0038*/ 	.dword	_ZN34_INTERNAL_93e6c0aa_4_k_cu_07afba594cuda3std3__45__cpo5crendE
	.align		8
        /*0040*/ 	.dword	_ZN34_INTERNAL_93e6c0aa_4_k_cu_07afba594cuda3std3__436_GLOBAL__N__93e6c0aa_4_k_cu_07afba596ignoreE
	.align		8
        /*0048*/ 	.dword	_ZN34_INTERNAL_93e6c0aa_4_k_cu_07afba594cuda3std3__419piecewise_constructE
	.align		8
        /*0050*/ 	.dword	_ZN34_INTERNAL_93e6c0aa_4_k_cu_07afba594cuda3std3__48in_placeE
	.align		8
        /*0058*/ 	.dword	_ZN34_INTERNAL_93e6c0aa_4_k_cu_07afba594cuda3std3__420unreachable_sentinelE
	.align		8
        /*0060*/ 	.dword	_ZN34_INTERNAL_93e6c0aa_4_k_cu_07afba594cuda3std3__47nulloptE
	.align		8
        /*0068*/ 	.dword	_ZN34_INTERNAL_93e6c0aa_4_k_cu_07afba594cuda3std3__48unexpectE
	.align		8
        /*0070*/ 	.dword	_ZN34_INTERNAL_93e6c0aa_4_k_cu_07afba594cuda3std6ranges3__45__cpo4swapE
	.align		8
        /*0078*/ 	.dword	_ZN34_INTERNAL_93e6c0aa_4_k_cu_07afba594cuda3std6ranges3__45__cpo9iter_moveE
	.align		8
        /*0080*/ 	.dword	_ZN34_INTERNAL_93e6c0aa_4_k_cu_07afba594cuda3std6ranges3__45__cpo5beginE
	.align		8
        /*0088*/ 	.dword	_ZN34_INTERNAL_93e6c0aa_4_k_cu_07afba594cuda3std6ranges3__45__cpo3endE
	.align		8
        /*0090*/ 	.dword	_ZN34_INTERNAL_93e6c0aa_4_k_cu_07afba594cuda3std6ranges3__45__cpo6cbeginE
	.align		8
        /*0098*/ 	.dword	_ZN34_INTERNAL_93e6c0aa_4_k_cu_07afba594cuda3std6ranges3__45__cpo4cendE
	.align		8
        /*00a0*/ 	.dword	_ZN34_INTERNAL_93e6c0aa_4_k_cu_07afba594cuda3std6ranges3__45__cpo7advanceE
	.align		8
        /*00a8*/ 	.dword	_ZN34_INTERNAL_93e6c0aa_4_k_cu_07afba594cuda3std6ranges3__45__cpo9iter_swapE
	.align		8
        /*00b0*/ 	.dword	_ZN34_INTERNAL_93e6c0aa_4_k_cu_07afba594cuda3std6ranges3__45__cpo4nextE
	.align		8
        /*00b8*/ 	.dword	_ZN34_INTERNAL_93e6c0aa_4_k_cu_07afba594cuda3std6ranges3__45__cpo4prevE
	.align		8
        /*00c0*/ 	.dword	_ZN34_INTERNAL_93e6c0aa_4_k_cu_07afba594cuda3std6ranges3__45__cpo4dataE
	.align		8
        /*00c8*/ 	.dword	_ZN34_INTERNAL_93e6c0aa_4_k_cu_07afba594cuda3std6ranges3__45__cpo5cdataE
	.align		8
        /*00d0*/ 	.dword	_ZN34_INTERNAL_93e6c0aa_4_k_cu_07afba594cuda3std6ranges3__45__cpo4sizeE
	.align		8
        /*00d8*/ 	.dword	_ZN34_INTERNAL_93e6c0aa_4_k_cu_07afba594cuda3std6ranges3__45__cpo5ssizeE
	.align		8
        /*00e0*/ 	.dword	_ZN34_INTERNAL_93e6c0aa_4_k_cu_07afba594cuda3std6ranges3__45__cpo8distanceE
	.align		8
        /*00e8*/ 	.dword	_ZN34_INTERNAL_93e6c0aa_4_k_cu_07afba596thrust24THRUST_300001_SM_1000_NS6system6detail10sequential3seqE
	.align		8
        /*00f0*/ 	.dword	_ZN34_INTERNAL_93e6c0aa_4_k_cu_07afba596thrust24THRUST_300001_SM_1000_NS12placeholders2_1E
	.align		8
        /*00f8*/ 	.dword	_ZN34_INTERNAL_93e6c0aa_4_k_cu_07afba596thrust24THRUST_300001_SM_1000_NS12placeholders2_2E
	.align		8
        /*0100*/ 	.dword	_ZN34_INTERNAL_93e6c0aa_4_k_cu_07afba596thrust24THRUST_300001_SM_1000_NS12placeholders2_3E
	.align		8
        /*0108*/ 	.dword	_ZN34_INTERNAL_93e6c0aa_4_k_cu_07afba596thrust24THRUST_300001_SM_1000_NS12placeholders2_4E
	.align		8
        /*0110*/ 	.dword	_ZN34_INTERNAL_93e6c0aa_4_k_cu_07afba596thrust24THRUST_300001_SM_1000_NS12placeholders2_5E
	.align		8
        /*0118*/ 	.dword	_ZN34_INTERNAL_93e6c0aa_4_k_cu_07afba596thrust24THRUST_300001_SM_1000_NS12placeholders2_6E
	.align		8
        /*0120*/ 	.dword	_ZN34_INTERNAL_93e6c0aa_4_k_cu_07afba596thrust24THRUST_300001_SM_1000_NS12placeholders2_7E
	.align		8
        /*0128*/ 	.dword	_ZN34_INTERNAL_93e6c0aa_4_k_cu_07afba596thrust24THRUST_300001_SM_1000_NS12placeholders2_8E
	.align		8
        /*0130*/ 	.dword	_ZN34_INTERNAL_93e6c0aa_4_k_cu_07afba596thrust24THRUST_300001_SM_1000_NS12placeholders2_9E
	.align		8
        /*0138*/ 	.dword	_ZN34_INTERNAL_93e6c0aa_4_k_cu_07afba596thrust24THRUST_300001_SM_1000_NS12placeholders3_10E
	.align		8
        /*0140*/ 	.dword	$str
	.align		8
        /*0148*/ 	.dword	vprintf


//--------------------- .text._ZN3cub18CUB_300001_SM_10006detail11EmptyKernelIvEEvv --------------------------
	.section	.text._ZN3cub18CUB_300001_SM_10006detail11EmptyKernelIvEEvv,"ax",@progbits
	.align	128
        .global         _ZN3cub18CUB_300001_SM_10006detail11EmptyKernelIvEEvv
        .type           _ZN3cub18CUB_300001_SM_10006detail11EmptyKernelIvEEvv,@function
        .size           _ZN3cub18CUB_300001_SM_10006detail11EmptyKernelIvEEvv,(.L_x_7 - _ZN3cub18CUB_300001_SM_10006detail11EmptyKernelIvEEvv)
        .other          _ZN3cub18CUB_300001_SM_10006detail11EmptyKernelIvEEvv,@"STO_CUDA_ENTRY STV_DEFAULT"
_ZN3cub18CUB_300001_SM_10006detail11EmptyKernelIvEEvv:
.text._ZN3cub18CUB_300001_SM_10006detail11EmptyKernelIvEEvv:
[----:B------:R-:W-:Y:S01]  /*0000*/  LDC R1, c[0x0][0x37c] ;  /* 0x0000df00ff017b82 */ /* 0x000fe20000000800 */
[----:B------:R-:W-:Y:S05]  /*0010*/  EXIT ;  /* 0x000000000000794d */ /* 0x000fea0003800000 */
.L_x_0:
[----:B------:R-:W-:-:S00]  /*0020*/  BRA `(.L_x_0) ;  /* 0xfffffffc00fc7947 */ /* 0x000fc0000383ffff */
[----:B------:R-:W-:-:S00]  /*0030*/  NOP ;  /* 0x0000000000007918 */ /* 0x000fc00000000000 */
        /* <DEDUP_REMOVED lines=12> */
.L_x_7:


//--------------------- .text._Z4scanPfS_i        --------------------------
	.section	.text._Z4scanPfS_i,"ax",@progbits
	.align	128
        .global         _Z4scanPfS_i
        .type           _Z4scanPfS_i,@function
        .size           _Z4scanPfS_i,(.L_x_8 - _Z4scanPfS_i)
        .other          _Z4scanPfS_i,@"STO_CUDA_ENTRY STV_DEFAULT"
_Z4scanPfS_i:
.text._Z4scanPfS_i:
[----:B------:R-:W0:Y:S01]  /*0000*/  LDC R1, c[0x0][0x37c] ;  /* 0x0000df00ff017b82 */ /* 0x000e220000000800 */
[----:B------:R-:W1:Y:S01]  /*0010*/  S2R R17, SR_TID.X ;  /* 0x0000000000117919 */ /* 0x000e620000002100 */
[----:B------:R-:W2:Y:S01]  /*0020*/  LDCU.64 UR36, c[0x0][0x358] ;  /* 0x00006b00ff2477ac */ /* 0x000ea20008000a00 */
[----:B------:R-:W-:-:S05]  /*0030*/  HFMA2 R0, -RZ, RZ, 0, 0 ;  /* 0x00000000ff007431 */ /* 0x000fca00000001ff */
[----:B------:R-:W3:Y:S01]  /*0040*/  S2UR UR38, SR_CgaCtaId ;  /* 0x00000000002679c3 */ /* 0x000ee20000008800 */
[----:B0-----:R-:W-:Y:S01]  /*0050*/  VIADD R1, R1, 0xfffffff8 ;  /* 0xfffffff801017836 */ /* 0x001fe20000000000 */
[----:B------:R-:W-:Y:S01]  /*0060*/  UMOV UR4, 0x400 ;  /* 0x0000040000047882 */ /* 0x000fe20000000000 */
[----:B------:R-:W0:Y:S01]  /*0070*/  LDCU UR6, c[0x0][0x390] ;  /* 0x00007200ff0677ac */ /* 0x000e220008000800 */
[----:B-1----:R-:W-:-:S13]  /*0080*/  ISETP.NE.AND P0, PT, R17, RZ, PT ;  /* 0x000000ff1100720c */ /* 0x002fda0003f05270 */
[----:B------:R-:W1:Y:S01]  /*0090*/  @P0 LDC.64 R4, c[0x0][0x388] ;  /* 0x0000e200ff040b82 */ /* 0x000e620000000a00 */
[----:B------:R-:W-:-:S04]  /*00a0*/  @P0 VIADD R3, R17, 0xffffffff ;  /* 0xffffffff11030836 */ /* 0x000fc80000000000 */
[----:B-1----:R-:W-:-:S05]  /*00b0*/  @P0 IMAD.WIDE.U32 R4, R3, 0x4, R4 ;  /* 0x0000000403040825 */ /* 0x002fca00078e0004 */
[----:B--2---:R1:W2:Y:S01]  /*00c0*/  @P0 LDG.E R0, desc[UR36][R4.64] ;  /* 0x0000002404000981 */ /* 0x0042a2000c1e1900 */
[----:B---3--:R-:W-:Y:S01]  /*00d0*/  ULEA UR38, UR38, UR4, 0x18 ;  /* 0x0000000426267291 */ /* 0x008fe2000f8ec0ff */
[----:B------:R-:W3:Y:S05]  /*00e0*/  LDCU UR4, c[0x0][0x2f8] ;  /* 0x00005f00ff0477ac */ /* 0x000eea0008000800 */
[----:B------:R-:W-:Y:S01]  /*00f0*/  LEA R19, R17, UR38, 0x2 ;  /* 0x0000002611137c11 */ /* 0x000fe2000f8e10ff */
[----:B------:R-:W4:Y:S01]  /*0100*/  LDCU UR5, c[0x0][0x2fc] ;  /* 0x00005f80ff0577ac */ /* 0x000f220008000800 */
[----:B-1----:R-:W-:Y:S01]  /*0110*/  IMAD.MOV.U32 R4, RZ, RZ, RZ ;  /* 0x000000ffff047224 */ /* 0x002fe200078e00ff */
[----:B0-----:R-:W-:Y:S01]  /*0120*/  UISETP.GE.AND UP0, UPT, UR6, 0x2, UPT ;  /* 0x000000020600788c */ /* 0x001fe2000bf06270 */
[----:B---3--:R-:W-:-:S05]  /*0130*/  IADD3 R2, P0, PT, R1, UR4, RZ ;  /* 0x0000000401027c10 */ /* 0x008fca000ff1e0ff */
[----:B----4-:R-:W-:Y:S01]  /*0140*/  IMAD.X R16, RZ, RZ, UR5, P0 ;  /* 0x00000005ff107e24 */ /* 0x010fe200080e06ff */
[----:B--2---:R0:W-:Y:S01]  /*0150*/  STS [R19], R0 ;  /* 0x0000000013007388 */ /* 0x0041e20000000800 */
[----:B------:R-:W-:Y:S06]  /*0160*/  BAR.SYNC.DEFER_BLOCKING 0x0 ;  /* 0x0000000000007b1d */ /* 0x000fec0000010000 */
[----:B------:R-:W-:Y:S05]  /*0170*/  BRA.U !UP0, `(.L_x_1) ;  /* 0x0000000108907547 */ /* 0x000fea000b800000 */
[----:B------:R-:W-:Y:S01]  /*0180*/  MOV R22, RZ ;  /* 0x000000ff00167202 */ /* 0x000fe20000000f00 */
[----:B------:R-:W-:Y:S01]  /*0190*/  IMAD.MOV.U32 R18, RZ, RZ, 0x1 ;  /* 0x00000001ff127424 */ /* 0x000fe200078e00ff */
[----:B------:R-:W1:Y:S06]  /*01a0*/  LDCU UR39, c[0x0][0x390] ;  /* 0x00007200ff2777ac */ /* 0x000e6c0008000800 */
.L_x_5:
[----:B01----:R-:W-:Y:S01]  /*01b0*/  MOV R0, 0x148 ;  /* 0x0000014800007802 */ /* 0x003fe20000000f00 */
[----:B------:R0:W-:Y:S01]  /*01c0*/  STL [R1], R18 ;  /* 0x0000001201007387 */ /* 0x0001e20000100800 */
[----:B------:R-:W2:Y:S01]  /*01d0*/  LDCU.64 UR4, c[0x4][0x140] ;  /* 0x01002800ff0477ac */ /* 0x000ea20008000a00 */
[----:B------:R-:W-:Y:S01]  /*01e0*/  IMAD.MOV.U32 R6, RZ, RZ, R2 ;  /* 0x000000ffff067224 */ /* 0x000fe200078e0002 */
[----:B------:R0:W3:Y:S01]  /*01f0*/  LDC.64 R8, c[0x4][R0] ;  /* 0x0100000000087b82 */ /* 0x0000e20000000a00 */
[----:B------:R-:W-:Y:S02]  /*0200*/  IMAD.MOV.U32 R7, RZ, RZ, R16 ;  /* 0x000000ffff077224 */ /* 0x000fe400078e0010 */
[----:B--2---:R-:W-:Y:S01]  /*0210*/  IMAD.U32 R4, RZ, RZ, UR4 ;  /* 0x00000004ff047e24 */ /* 0x004fe2000f8e00ff */
[----:B0-----:R-:W-:-:S07]  /*0220*/  MOV R5, UR5 ;  /* 0x0000000500057c02 */ /* 0x001fce0008000f00 */
[----:B------:R-:W-:-:S07]  /*0230*/  LEPC R20, `(.L_x_2) ;  /* 0x000000001014794e */ /* 0x000fce0000000000 */
[----:B-1-3--:R-:W-:Y:S05]  /*0240*/  CALL.ABS.NOINC R8 ;  /* 0x0000000008007343 */ /* 0x00afea0003c00000 */
.L_x_2:
[----:B------:R-:W-:Y:S02]  /*0250*/  ISETP.GE.U32.AND P0, PT, R17, R18, PT ;  /* 0x000000121100720c */ /* 0x000fe40003f06070 */
[----:B------:R-:W-:-:S11]  /*0260*/  LOP3.LUT R6, R22, 0x1, RZ, 0x3c, !PT ;  /* 0x0000000116067812 */ /* 0x000fd600078e3cff */
[----:B------:R-:W-:Y:S05]  /*0270*/  @!P0 BRA `(.L_x_3) ;  /* 0x0000000000248947 */ /* 0x000fea0003800000 */
[----:B------:R-:W-:Y:S02]  /*0280*/  LEA R3, R22, R17, 0x8 ;  /* 0x0000001116037211 */ /* 0x000fe400078e40ff */
[----:B------:R-:W-:-:S03]  /*0290*/  LEA R0, R6, R19, 0xa ;  /* 0x0000001306007211 */ /* 0x000fc600078e50ff */
[----:B------:R-:W-:Y:S02]  /*02a0*/  IMAD.IADD R3, R3, 0x1, -R18 ;  /* 0x0000000103037824 */ /* 0x000fe400078e0a12 */
[----:B------:R-:W-:Y:S03]  /*02b0*/  LDS R4, [R0] ;  /* 0x0000000000047984 */ /* 0x000fe60000000800 */
[----:B------:R-:W-:-:S06]  /*02c0*/  LEA R3, R3, UR38, 0x2 ;  /* 0x0000002603037c11 */ /* 0x000fcc000f8e10ff */
[----:B------:R-:W0:Y:S02]  /*02d0*/  LDS R3, [R3] ;  /* 0x0000000003037984 */ /* 0x000e240000000800 */
[----:B0-----:R-:W-:-:S05]  /*02e0*/  FADD R5, R3, R4 ;  /* 0x0000000403057221 */ /* 0x001fca0000000000 */
[----:B------:R0:W-:Y:S01]  /*02f0*/  STS [R0], R5 ;  /* 0x0000000500007388 */ /* 0x0001e20000000800 */
[----:B------:R-:W-:Y:S05]  /*0300*/  BRA `(.L_x_4) ;  /* 0x0000000000107947 */ /* 0x000fea0003800000 */
.L_x_3:
[----:B------:R-:W-:Y:S01]  /*0310*/  IMAD R0, R22, 0x400, R19 ;  /* 0x0000040016007824 */ /* 0x000fe200078e0213 */
[----:B------:R-:W-:-:S05]  /*0320*/  LEA R3, R6, R19, 0xa ;  /* 0x0000001306037211 */ /* 0x000fca00078e50ff */
[----:B------:R-:W0:Y:S04]  /*0330*/  LDS R0, [R0] ;  /* 0x0000000000007984 */ /* 0x000e280000000800 */
[----:B0-----:R1:W-:Y:S02]  /*0340*/  STS [R3], R0 ;  /* 0x0000000003007388 */ /* 0x0013e40000000800 */
.L_x_4:
[----:B------:R-:W-:Y:S05]  /*0350*/  WARPSYNC.ALL ;  /* 0x0000000000007948 */ /* 0x000fea0003800000 */
[----:B------:R-:W-:Y:S01]  /*0360*/  IMAD.SHL.U32 R18, R18, 0x2, RZ ;  /* 0x0000000212127824 */ /* 0x000fe200078e00ff */
[----:B------:R-:W-:Y:S01]  /*0370*/  BAR.SYNC.DEFER_BLOCKING 0x0 ;  /* 0x0000000000007b1d */ /* 0x000fe20000010000 */
[----:B------:R-:W-:-:S03]  /*0380*/  MOV R22, R6 ;  /* 0x0000000600167202 */ /* 0x000fc60000000f00 */
[----:B------:R-:W-:-:S13]  /*0390*/  ISETP.GE.AND P0, PT, R18, UR39, PT ;  /* 0x0000002712007c0c */ /* 0x000fda000bf06270 */
[----:B------:R-:W-:Y:S05]  /*03a0*/  @!P0 BRA `(.L_x_5) ;  /* 0xfffffffc00808947 */ /* 0x000fea000383ffff */
[----:B------:R-:W-:-:S07]  /*03b0*/  IMAD.SHL.U32 R4, R6, 0x400, RZ ;  /* 0x0000040006047824 */ /* 0x000fce00078e00ff */
.L_x_1:
[----:B------:R-:W-:Y:S01]  /*03c0*/  IADD3 R4, PT, PT, R19, R4, RZ ;  /* 0x0000000413047210 */ /* 0x000fe20007ffe0ff */
[----:B-1----:R-:W1:Y:S04]  /*03d0*/  LDC.64 R2, c[0x0][0x380] ;  /* 0x0000e000ff027b82 */ /* 0x002e680000000a00 */
[----:B0-----:R-:W0:Y:S01]  /*03e0*/  LDS R5, [R4] ;  /* 0x0000000004057984 */ /* 0x001e220000000800 */
[----:B-1----:R-:W-:-:S05]  /*03f0*/  IMAD.WIDE.U32 R2, R17, 0x4, R2 ;  /* 0x0000000411027825 */ /* 0x002fca00078e0002 */
[----:B0-----:R-:W-:Y:S01]  /*0400*/  STG.E desc[UR36][R2.64], R5 ;  /* 0x0000000502007986 */ /* 0x001fe2000c101924 */
[----:B------:R-:W-:Y:S05]  /*0410*/  EXIT ;  /* 0x000000000000794d */ /* 0x000fea0003800000 */
.L_x_6:
        /* <DEDUP_REMOVED lines=14> */
.L_x_8:


//--------------------- .nv.global.init           --------------------------
	.section	.nv.global.init,"aw",@progbits
.nv.global.init:
	.type		$str,@object
	.size		$str,(.L_40 - $str)
$str:
        /*0000*/ 	.byte	0x4d, 0x79, 0x20, 0x6f, 0x66, 0x66, 0x73, 0x65, 0x74, 0x3a, 0x25, 0x64, 0x00
.L_40:


//--------------------- .nv.shared._ZN3cub18CUB_300001_SM_10006detail11EmptyKernelIvEEvv --------------------------
	.section	.nv.shared._ZN3cub18CUB_300001_SM_10006detail11EmptyKernelIvEEvv,"aw",@nobits
	.sectionflags	@""
	.align	16
	.zero		1024


//--------------------- .nv.shared.reserved.0     --------------------------
	.section	.nv.shared.reserved.0,"aw",@nobits
	.weak		__nv_reservedSMEM_offset_0_alias
	.size		__nv_reservedSMEM_offset_0_alias, 0, 64
	.other		__nv_reservedSMEM_offset_0_alias,@"STO_CUDA_RESERVED_SHARED STV_DEFAULT"
__nv_reservedSMEM_offset_0_alias:
	.zero		0
	.zero		64


//--------------------- .nv.global                --------------------------
	.section	.nv.global,"aw",@nobits
.nv.global:
	.type		_ZN34_INTERNAL_93e6c0aa_4_k_cu_07afba596thrust24THRUST_300001_SM_1000_NS12placeholders2_5E,@object
	.size		_ZN34_INTERNAL_93e6c0aa_4_k_cu_07afba596thrust24THRUST_300001_SM_1000_NS12placeholders2_5E,(_ZN34_INTERNAL_93e6c0aa_4_k_cu_07afba594cuda3std3__45__cpo6cbeginE - _ZN34_INTERNAL_93e6c0aa_4_k_cu_07afba596thrust24THRUST_300001_SM_1000_NS12placeholders2_5E)
_ZN34_INTERNAL_93e6c0aa_4_k_cu_07afba596thrust24THRUST_300001_SM_1000_NS12placeholders2_5E:
	.zero		1
	.type		_ZN34_INTERNAL_93e6c0aa_4_k_cu_07afba594cuda3std3__45__cpo6cbeginE,@object
	.size		_ZN34_INTERNAL_93e6c0aa_4_k_cu_07afba594cuda3std3__45__cpo6cbeginE,(_ZN34_INTERNAL_93e6c0aa_4_k_cu_07afba594cuda3std6ranges3__45__cpo6cbeginE - _ZN34_INTERNAL_93e6c0aa_4_k_cu_07afba594cuda3std3__45__cpo6cbeginE)
_ZN34_INTERNAL_93e6c0aa_4_k_cu_07afba594cuda3std3__45__cpo6cbeginE:
	.zero		1
	.type		_ZN34_INTERNAL_93e6c0aa_4_k_cu_07afba594cuda3std6ranges3__45__cpo6cbeginE,@object
	.size		_ZN34_INTERNAL_93e6c0aa_4_k_cu_07afba594cuda3std6ranges3__45__cpo6cbeginE,(_ZN34_INTERNAL_93e6c0aa_4_k_cu_07afba594cuda3std3__48in_placeE - _ZN34_INTERNAL_93e6c0aa_4_k_cu_07afba594cuda3std6ranges3__45__cpo6cbeginE)
_ZN34_INTERNAL_93e6c0aa_4_k_cu_07afba594cuda3std6ranges3__45__cpo6cbeginE:
	.zero		1
	.type		_ZN34_INTERNAL_93e6c0aa_4_k_cu_07afba594cuda3std3__48in_placeE,@object
	.size		_ZN34_INTERNAL_93e6c0aa_4_k_cu_07afba594cuda3std3__48in_placeE,(_ZN34_INTERNAL_93e6c0aa_4_k_cu_07afba594cuda3std6ranges3__45__cpo4sizeE - _ZN34_INTERNAL_93e6c0aa_4_k_cu_07afba594cuda3std3__48in_placeE)
_ZN34_INTERNAL_93e6c0aa_4_k_cu_07afba594cuda3std3__48in_placeE:
	.zero		1
	.type		_ZN34_INTERNAL_93e6c0aa_4_k_cu_07afba594cuda3std6ranges3__45__cpo4sizeE,@object
	.size		_ZN34_INTERNAL_93e6c0aa_4_k_cu_07afba594cuda3std6ranges3__45__cpo4sizeE,(_ZN34_INTERNAL_93e6c0aa_4_k_cu_07afba596thrust24THRUST_300001_SM_1000_NS12placeholders2_9E - _ZN34_INTERNAL_93e6c0aa_4_k_cu_07afba594cuda3std6ranges3__45__cpo4sizeE)
_ZN34_INTERNAL_93e6c0aa_4_k_cu_07afba594cuda3std6ranges3__45__cpo4sizeE:
	.zero		1
	.type		_ZN34_INTERNAL_93e6c0aa_4_k_cu_07afba596thrust24THRUST_300001_SM_1000_NS12placeholders2_9E,@object
	.size		_ZN34_INTERNAL_93e6c0aa_4_k_cu_07afba596thrust24THRUST_300001_SM_1000_NS12placeholders2_9E,(_ZN34_INTERNAL_93e6c0aa_4_k_cu_07afba594cuda3std3__45__cpo7crbeginE - _ZN34_INTERNAL_93e6c0aa_4_k_cu_07afba596thrust24THRUST_300001_SM_1000_NS12placeholders2_9E)
_ZN34_INTERNAL_93e6c0aa_4_k_cu_07afba596thrust24THRUST_300001_SM_1000_NS12placeholders2_9E:
	.zero		1
	.type		_ZN34_INTERNAL_93e6c0aa_4_k_cu_07afba594cuda3std3__45__cpo7crbeginE,@object
	.size		_ZN34_INTERNAL_93e6c0aa_4_k_cu_07afba594cuda3std3__45__cpo7crbeginE,(_ZN34_INTERNAL_93e6c0aa_4_k_cu_07afba594cuda3std6ranges3__45__cpo4nextE - _ZN34_INTERNAL_93e6c0aa_4_k_cu_07afba594cuda3std3__45__cpo7crbeginE)
_ZN34_INTERNAL_93e6c0aa_4_k_cu_07afba594cuda3std3__45__cpo7crbeginE:
	.zero		1
	.type		_ZN34_INTERNAL_93e6c0aa_4_k_cu_07afba594cuda3std6ranges3__45__cpo4nextE,@object
	.size		_ZN34_INTERNAL_93e6c0aa_4_k_cu_07afba594cuda3std6ranges3__45__cpo4nextE,(_ZN34_INTERNAL_93e6c0aa_4_k_cu_07afba594cuda3std6ranges3__45__cpo4swapE - _ZN34_INTERNAL_93e6c0aa_4_k_cu_07afba594cuda3std6ranges3__45__cpo4nextE)
_ZN34_INTERNAL_93e6c0aa_4_k_cu_07afba594cuda3std6ranges3__45__cpo4nextE:
	.zero		1
	.type		_ZN34_INTERNAL_93e6c0aa_4_k_cu_07afba594cuda3std6ranges3__45__cpo4swapE,@object
	.size		_ZN34_INTERNAL_93e6c0aa_4_k_cu_07afba594cuda3std6ranges3__45__cpo4swapE,(_ZN34_INTERNAL_93e6c0aa_4_k_cu_07afba596thrust24THRUST_300001_SM_1000_NS12placeholders2_1E - _ZN34_INTERNAL_93e6c0aa_4_k_cu_07afba594cuda3std6ranges3__45__cpo4swapE)
_ZN34_INTERNAL_93e6c0aa_4_k_cu_07afba594cuda3std6ranges3__45__cpo4swapE:
	.zero		1
	.type		_ZN34_INTERNAL_93e6c0aa_4_k_cu_07afba596thrust24THRUST_300001_SM_1000_NS12placeholders2_1E,@object
	.size		_ZN34_INTERNAL_93e6c0aa_4_k_cu_07afba596thrust24THRUST_300001_SM_1000_NS12placeholders2_1E,(_ZN34_INTERNAL_93e6c0aa_4_k_cu_07afba596thrust24THRUST_300001_SM_1000_NS12placeholders2_3E - _ZN34_INTERNAL_93e6c0aa_4_k_cu_07afba596thrust24THRUST_300001_SM_1000_NS12placeholders2_1E)
_ZN34_INTERNAL_93e6c0aa_4_k_cu_07afba596thrust24THRUST_300001_SM_1000_NS12placeholders2_1E:
	.zero		1
	.type		_ZN34_INTERNAL_93e6c0aa_4_k_cu_07afba596thrust24THRUST_300001_SM_1000_NS12placeholders2_3E,@object
	.size		_ZN34_INTERNAL_93e6c0aa_4_k_cu_07afba596thrust24THRUST_300001_SM_1000_NS12placeholders2_3E,(_ZN34_INTERNAL_93e6c0aa_4_k_cu_07afba594cuda3std3__45__cpo5beginE - _ZN34_INTERNAL_93e6c0aa_4_k_cu_07afba596thrust24THRUST_300001_SM_1000_NS12placeholders2_3E)
_ZN34_INTERNAL_93e6c0aa_4_k_cu_07afba596thrust24THRUST_300001_SM_1000_NS12placeholders2_3E:
	.zero		1
	.type		_ZN34_INTERNAL_93e6c0aa_4_k_cu_07afba594cuda3std3__45__cpo5beginE,@object
	.size		_ZN34_INTERNAL_93e6c0aa_4_k_cu_07afba594cuda3std3__45__cpo5beginE,(_ZN34_INTERNAL_93e6c0aa_4_k_cu_07afba594cuda3std6ranges3__45__cpo5beginE - _ZN34_INTERNAL_93e6c0aa_4_k_cu_07afba594cuda3std3__45__cpo5beginE)
_ZN34_INTERNAL_93e6c0aa_4_k_cu_07afba594cuda3std3__45__cpo5beginE:
	.zero		1
	.type		_ZN34_INTERNAL_93e6c0aa_4_k_cu_07afba594cuda3std6ranges3__45__cpo5beginE,@object
	.size		_ZN34_INTERNAL_93e6c0aa_4_k_cu_07afba594cuda3std6ranges3__45__cpo5beginE,(_ZN34_INTERNAL_93e6c0aa_4_k_cu_07afba594cuda3std3__436_GLOBAL__N__93e6c0aa_4_k_cu_07afba596ignoreE - _ZN34_INTERNAL_93e6c0aa_4_k_cu_07afba594cuda3std6ranges3__45__cpo5beginE)
_ZN34_INTERNAL_93e6c0aa_4_k_cu_07afba594cuda3std6ranges3__45__cpo5beginE:
	.zero		1
	.type		_ZN34_INTERNAL_93e6c0aa_4_k_cu_07afba594cuda3std3__436_GLOBAL__N__93e6c0aa_4_k_cu_07afba596ignoreE,@object
	.size		_ZN34_INTERNAL_93e6c0aa_4_k_cu_07afba594cuda3std3__436_GLOBAL__N__93e6c0aa_4_k_cu_07afba596ignoreE,(_ZN34_INTERNAL_93e6c0aa_4_k_cu_07afba594cuda3std6ranges3__45__cpo4dataE - _ZN34_INTERNAL_93e6c0aa_4_k_cu_07afba594cuda3std3__436_GLOBAL__N__93e6c0aa_4_k_cu_07afba596ignoreE)
_ZN34_INTERNAL_93e6c0aa_4_k_cu_07afba594cuda3std3__436_GLOBAL__N__93e6c0aa_4_k_cu_07afba596ignoreE:
	.zero		1
	.type		_ZN34_INTERNAL_93e6c0aa_4_k_cu_07afba594cuda3std6ranges3__45__cpo4dataE,@object
	.size		_ZN34_INTERNAL_93e6c0aa_4_k_cu_07afba594cuda3std6ranges3__45__cpo4dataE,(_ZN34_INTERNAL_93e6c0aa_4_k_cu_07afba596thrust24THRUST_300001_SM_1000_NS12placeholders2_7E - _ZN34_INTERNAL_93e6c0aa_4_k_cu_07afba594cuda3std6ranges3__45__cpo4dataE)
_ZN34_INTERNAL_93e6c0aa_4_k_cu_07afba594cuda3std6ranges3__45__cpo4dataE:
	.zero		1
	.type		_ZN34_INTERNAL_93e6c0aa_4_k_cu_07afba596thrust24THRUST_300001_SM_1000_NS12placeholders2_7E,@object
	.size		_ZN34_INTERNAL_93e6c0aa_4_k_cu_07afba596thrust24THRUST_300001_SM_1000_NS12placeholders2_7E,(_ZN34_INTERNAL_93e6c0aa_4_k_cu_07afba594cuda3std3__45__cpo6rbeginE - _ZN34_INTERNAL_93e6c0aa_4_k_cu_07afba596thrust24THRUST_300001_SM_1000_NS12placeholders2_7E)
_ZN34_INTERNAL_93e6c0aa_4_k_cu_07afba596thrust24THRUST_300001_SM_1000_NS12placeholders2_7E:
	.zero		1
	.type		_ZN34_INTERNAL_93e6c0aa_4_k_cu_07afba594cuda3std3__45__cpo6rbeginE,@object
	.size		_ZN34_INTERNAL_93e6c0aa_4_k_cu_07afba594cuda3std3__45__cpo6rbeginE,(_ZN34_INTERNAL_93e6c0aa_4_k_cu_07afba594cuda3std6ranges3__45__cpo7advanceE - _ZN34_INTERNAL_93e6c0aa_4_k_cu_07afba594cuda3std3__45__cpo6rbeginE)
_ZN34_INTERNAL_93e6c0aa_4_k_cu_07afba594cuda3std3__45__cpo6rbeginE:
	.zero		1
	.type		_ZN34_INTERNAL_93e6c0aa_4_k_cu_07afba594cuda3std6ranges3__45__cpo7advanceE,@object
	.size		_ZN34_INTERNAL_93e6c0aa_4_k_cu_07afba594cuda3std6ranges3__45__cpo7advanceE,(_ZN34_INTERNAL_93e6c0aa_4_k_cu_07afba594cuda3std3__47nulloptE - _ZN34_INTERNAL_93e6c0aa_4_k_cu_07afba594cuda3std6ranges3__45__cpo7advanceE)
_ZN34_INTERNAL_93e6c0aa_4_k_cu_07afba594cuda3std6ranges3__45__cpo7advanceE:
	.zero		1
	.type		_ZN34_INTERNAL_93e6c0aa_4_k_cu_07afba594cuda3std3__47nulloptE,@object
	.size		_ZN34_INTERNAL_93e6c0aa_4_k_cu_07afba594cuda3std3__47nulloptE,(_ZN34_INTERNAL_93e6c0aa_4_k_cu_07afba594cuda3std6ranges3__45__cpo8distanceE - _ZN34_INTERNAL_93e6c0aa_4_k_cu_07afba594cuda3std3__47nulloptE)
_ZN34_INTERNAL_93e6c0aa_4_k_cu_07afba594cuda3std3__47nulloptE:
	.zero		1
	.type		_ZN34_INTERNAL_93e6c0aa_4_k_cu_07afba594cuda3std6ranges3__45__cpo8distanceE,@object
	.size		_ZN34_INTERNAL_93e6c0aa_4_k_cu_07afba594cuda3std6ranges3__45__cpo8distanceE,(_ZN34_INTERNAL_93e6c0aa_4_k_cu_07afba596thrust24THRUST_300001_SM_1000_NS12placeholders2_6E - _ZN34_INTERNAL_93e6c0aa_4_k_cu_07afba594cuda3std6ranges3__45__cpo8distanceE)
_ZN34_INTERNAL_93e6c0aa_4_k_cu_07afba594cuda3std6ranges3__45__cpo8distanceE:
	.zero		1
	.type		_ZN34_INTERNAL_93e6c0aa_4_k_cu_07afba596thrust24THRUST_300001_SM_1000_NS12placeholders2_6E,@object
	.size		_ZN34_INTERNAL_93e6c0aa_4_k_cu_07afba596thrust24THRUST_300001_SM_1000_NS12placeholders2_6E,(_ZN34_INTERNAL_93e6c0aa_4_k_cu_07afba594cuda3std3__45__cpo4cendE - _ZN34_INTERNAL_93e6c0aa_4_k_cu_07afba596thrust24THRUST_300001_SM_1000_NS12placeholders2_6E)
_ZN34_INTERNAL_93e6c0aa_4_k_cu_07afba596thrust24THRUST_300001_SM_1000_NS12placeholders2_6E:
	.zero		1
	.type		_ZN34_INTERNAL_93e6c0aa_4_k_cu_07afba594cuda3std3__45__cpo4cendE,@object
	.size		_ZN34_INTERNAL_93e6c0aa_4_k_cu_07afba594cuda3std3__45__cpo4cendE,(_ZN34_INTERNAL_93e6c0aa_4_k_cu_07afba594cuda3std6ranges3__45__cpo4cendE - _ZN34_INTERNAL_93e6c0aa_4_k_cu_07afba594cuda3std3__45__cpo4cendE)
_ZN34_INTERNAL_93e6c0aa_4_k_cu_07afba594cuda3std3__45__cpo4cendE:
	.zero		1
	.type		_ZN34_INTERNAL_93e6c0aa_4_k_cu_07afba594cuda3std6ranges3__45__cpo4cendE,@object
	.size		_ZN34_INTERNAL_93e6c0aa_4_k_cu_07afba594cuda3std6ranges3__45__cpo4cendE,(_ZN34_INTERNAL_93e6c0aa_4_k_cu_07afba594cuda3std3__420unreachable_sentinelE - _ZN34_INTERNAL_93e6c0aa_4_k_cu_07afba594cuda3std6ranges3__45__cpo4cendE)
_ZN34_INTERNAL_93e6c0aa_4_k_cu_07afba594cuda3std6ranges3__45__cpo4cendE:
	.zero		1
	.type		_ZN34_INTERNAL_93e6c0aa_4_k_cu_07afba594cuda3std3__420unreachable_sentinelE,@object
	.size		_ZN34_INTERNAL_93e6c0aa_4_k_cu_07afba594cuda3std3__420unreachable_sentinelE,(_ZN34_INTERNAL_93e6c0aa_4_k_cu_07afba594cuda3std6ranges3__45__cpo5ssizeE - _ZN34_INTERNAL_93e6c0aa_4_k_cu_07afba594cuda3std3__420unreachable_sentinelE)
_ZN34_INTERNAL_93e6c0aa_4_k_cu_07afba594cuda3std3__420unreachable_sentinelE:
	.zero		1
	.type		_ZN34_INTERNAL_93e6c0aa_4_k_cu_07afba594cuda3std6ranges3__45__cpo5ssizeE,@object
	.size		_ZN34_INTERNAL_93e6c0aa_4_k_cu_07afba594cuda3std6ranges3__45__cpo5ssizeE,(_ZN34_INTERNAL_93e6c0aa_4_k_cu_07afba596thrust24THRUST_300001_SM_1000_NS12placeholders3_10E - _ZN34_INTERNAL_93e6c0aa_4_k_cu_07afba594cuda3std6ranges3__45__cpo5ssizeE)
_ZN34_INTERNAL_93e6c0aa_4_k_cu_07afba594cuda3std6ranges3__45__cpo5ssizeE:
	.zero		1
	.type		_ZN34_INTERNAL_93e6c0aa_4_k_cu_07afba596thrust24THRUST_300001_SM_1000_NS12placeholders3_10E,@object
	.size		_ZN34_INTERNAL_93e6c0aa_4_k_cu_07afba596thrust24THRUST_300001_SM_1000_NS12placeholders3_10E,(_ZN34_INTERNAL_93e6c0aa_4_k_cu_07afba594cuda3std3__45__cpo5crendE - _ZN34_INTERNAL_93e6c0aa_4_k_cu_07afba596thrust24THRUST_300001_SM_1000_NS12placeholders3_10E)
_ZN34_INTERNAL_93e6c0aa_4_k_cu_07afba596thrust24THRUST_300001_SM_1000_NS12placeholders3_10E:
	.zero		1
	.type		_ZN34_INTERNAL_93e6c0aa_4_k_cu_07afba594cuda3std3__45__cpo5crendE,@object
	.size		_ZN34_INTERNAL_93e6c0aa_4_k_cu_07afba594cuda3std3__45__cpo5crendE,(_ZN34_INTERNAL_93e6c0aa_4_k_cu_07afba594cuda3std6ranges3__45__cpo4prevE - _ZN34_INTERNAL_93e6c0aa_4_k_cu_07afba594cuda3std3__45__cpo5crendE)
_ZN34_INTERNAL_93e6c0aa_4_k_cu_07afba594cuda3std3__45__cpo5crendE:
	.zero		1
	.type		_ZN34_INTERNAL_93e6c0aa_4_k_cu_07afba594cuda3std6ranges3__45__cpo4prevE,@object
	.size		_ZN34_INTERNAL_93e6c0aa_4_k_cu_07afba594cuda3std6ranges3__45__cpo4prevE,(_ZN34_INTERNAL_93e6c0aa_4_k_cu_07afba594cuda3std6ranges3__45__cpo9iter_moveE - _ZN34_INTERNAL_93e6c0aa_4_k_cu_07afba594cuda3std6ranges3__45__cpo4prevE)
_ZN34_INTERNAL_93e6c0aa_4_k_cu_07afba594cuda3std6ranges3__45__cpo4prevE:
	.zero		1
	.type		_ZN34_INTERNAL_93e6c0aa_4_k_cu_07afba594cuda3std6ranges3__45__cpo9iter_moveE,@object
	.size		_ZN34_INTERNAL_93e6c0aa_4_k_cu_07afba594cuda3std6ranges3__45__cpo9iter_moveE,(_ZN34_INTERNAL_93e6c0aa_4_k_cu_07afba596thrust24THRUST_300001_SM_1000_NS12placeholders2_2E - _ZN34_INTERNAL_93e6c0aa_4_k_cu_07afba594cuda3std6ranges3__45__cpo9iter_moveE)
_ZN34_INTERNAL_93e6c0aa_4_k_cu_07afba594cuda3std6ranges3__45__cpo9iter_moveE:
	.zero		1
	.type		_ZN34_INTERNAL_93e6c0aa_4_k_cu_07afba596thrust24THRUST_300001_SM_1000_NS12placeholders2_2E,@object
	.size		_ZN34_INTERNAL_93e6c0aa_4_k_cu_07afba596thrust24THRUST_300001_SM_1000_NS12placeholders2_2E,(_ZN34_INTERNAL_93e6c0aa_4_k_cu_07afba596thrust24THRUST_300001_SM_1000_NS12placeholders2_4E - _ZN34_INTERNAL_93e6c0aa_4_k_cu_07afba596thrust24THRUST_300001_SM_1000_NS12placeholders2_2E)
_ZN34_INTERNAL_93e6c0aa_4_k_cu_07afba596thrust24THRUST_300001_SM_1000_NS12placeholders2_2E:
	.zero		1
	.type		_ZN34_INTERNAL_93e6c0aa_4_k_cu_07afba596thrust24THRUST_300001_SM_1000_NS12placeholders2_4E,@object
	.size		_ZN34_INTERNAL_93e6c0aa_4_k_cu_07afba596thrust24THRUST_300001_SM_1000_NS12placeholders2_4E,(_ZN34_INTERNAL_93e6c0aa_4_k_cu_07afba594cuda3std3__45__cpo3endE - _ZN34_INTERNAL_93e6c0aa_4_k_cu_07afba596thrust24THRUST_300001_SM_1000_NS12placeholders2_4E)
_ZN34_INTERNAL_93e6c0aa_4_k_cu_07afba596thrust24THRUST_300001_SM_1000_NS12placeholders2_4E:
	.zero		1
	.type		_ZN34_INTERNAL_93e6c0aa_4_k_cu_07afba594cuda3std3__45__cpo3endE,@object
	.size		_ZN34_INTERNAL_93e6c0aa_4_k_cu_07afba594cuda3std3__45__cpo3endE,(_ZN34_INTERNAL_93e6c0aa_4_k_cu_07afba594cuda3std6ranges3__45__cpo3endE - _ZN34_INTERNAL_93e6c0aa_4_k_cu_07afba594cuda3std3__45__cpo3endE)
_ZN34_INTERNAL_93e6c0aa_4_k_cu_07afba594cuda3std3__45__cpo3endE:
	.zero		1
	.type		_ZN34_INTERNAL_93e6c0aa_4_k_cu_07afba594cuda3std6ranges3__45__cpo3endE,@object
	.size		_ZN34_INTERNAL_93e6c0aa_4_k_cu_07afba594cuda3std6ranges3__45__cpo3endE,(_ZN34_INTERNAL_93e6c0aa_4_k_cu_07afba594cuda3std3__419piecewise_constructE - _ZN34_INTERNAL_93e6c0aa_4_k_cu_07afba594cuda3std6ranges3__45__cpo3endE)
_ZN34_INTERNAL_93e6c0aa_4_k_cu_07afba594cuda3std6ranges3__45__cpo3endE:
	.zero		1
	.type		_ZN34_INTERNAL_93e6c0aa_4_k_cu_07afba594cuda3std3__419piecewise_constructE,@object
	.size		_ZN34_INTERNAL_93e6c0aa_4_k_cu_07afba594cuda3std3__419piecewise_constructE,(_ZN34_INTERNAL_93e6c0aa_4_k_cu_07afba594cuda3std6ranges3__45__cpo5cdataE - _ZN34_INTERNAL_93e6c0aa_4_k_cu_07afba594cuda3std3__419piecewise_constructE)
_ZN34_INTERNAL_93e6c0aa_4_k_cu_07afba594cuda3std3__419piecewise_constructE:
	.zero		1
	.type		_ZN34_INTERNAL_93e6c0aa_4_k_cu_07afba594cuda3std6ranges3__45__cpo5cdataE,@object
	.size		_ZN34_INTERNAL_93e6c0aa_4_k_cu_07afba594cuda3std6ranges3__45__cpo5cdataE,(_ZN34_INTERNAL_93e6c0aa_4_k_cu_07afba596thrust24THRUST_300001_SM_1000_NS12placeholders2_8E - _ZN34_INTERNAL_93e6c0aa_4_k_cu_07afba594cuda3std6ranges3__45__cpo5cdataE)
_ZN34_INTERNAL_93e6c0aa_4_k_cu_07afba594cuda3std6ranges3__45__cpo5cdataE:
	.zero		1
	.type		_ZN34_INTERNAL_93e6c0aa_4_k_cu_07afba596thrust24THRUST_300001_SM_1000_NS12placeholders2_8E,@object
	.size		_ZN34_INTERNAL_93e6c0aa_4_k_cu_07afba596thrust24THRUST_300001_SM_1000_NS12placeholders2_8E,(_ZN34_INTERNAL_93e6c0aa_4_k_cu_07afba594cuda3std3__45__cpo4rendE - _ZN34_INTERNAL_93e6c0aa_4_k_cu_07afba596thrust24THRUST_300001_SM_1000_NS12placeholders2_8E)
_ZN34_INTERNAL_93e6c0aa_4_k_cu_07afba596thrust24THRUST_300001_SM_1000_NS12placeholders2_8E:
	.zero		1
	.type		_ZN34_INTERNAL_93e6c0aa_4_k_cu_07afba594cuda3std3__45__cpo4rendE,@object
	.size		_ZN34_INTERNAL_93e6c0aa_4_k_cu_07afba594cuda3std3__45__cpo4rendE,(_ZN34_INTERNAL_93e6c0aa_4_k_cu_07afba594cuda3std6ranges3__45__cpo9iter_swapE - _ZN34_INTERNAL_93e6c0aa_4_k_cu_07afba594cuda3std3__45__cpo4rendE)
_ZN34_INTERNAL_93e6c0aa_4_k_cu_07afba594cuda3std3__45__cpo4rendE:
	.zero		1
	.type		_ZN34_INTERNAL_93e6c0aa_4_k_cu_07afba594cuda3std6ranges3__45__cpo9iter_swapE,@object
	.size		_ZN34_INTERNAL_93e6c0aa_4_k_cu_07afba594cuda3std6ranges3__45__cpo9iter_swapE,(_ZN34_INTERNAL_93e6c0aa_4_k_cu_07afba594cuda3std3__48unexpectE - _ZN34_INTERNAL_93e6c0aa_4_k_cu_07afba594cuda3std6ranges3__45__cpo9iter_swapE)
_ZN34_INTERNAL_93e6c0aa_4_k_cu_07afba594cuda3std6ranges3__45__cpo9iter_swapE:
	.zero		1
	.type		_ZN34_INTERNAL_93e6c0aa_4_k_cu_07afba594cuda3std3__48unexpectE,@object
	.size		_ZN34_INTERNAL_93e6c0aa_4_k_cu_07afba594cuda3std3__48unexpectE,(_ZN34_INTERNAL_93e6c0aa_4_k_cu_07afba596thrust24THRUST_300001_SM_1000_NS6system6detail10sequential3seqE - _ZN34_INTERNAL_93e6c0aa_4_k_cu_07afba594cuda3std3__48unexpectE)
_ZN34_INTERNAL_93e6c0aa_4_k_cu_07afba594cuda3std3__48unexpectE:
	.zero		1
	.type		_ZN34_INTERNAL_93e6c0aa_4_k_cu_07afba596thrust24THRUST_300001_SM_1000_NS6system6detail10sequential3seqE,@object
	.size		_ZN34_INTERNAL_93e6c0aa_4_k_cu_07afba596thrust24THRUST_300001_SM_1000_NS6system6detail10sequential3seqE,(.L_29 - _ZN34_INTERNAL_93e6c0aa_4_k_cu_07afba596thrust24THRUST_300001_SM_1000_NS6system6detail10sequential3seqE)
_ZN34_INTERNAL_93e6c0aa_4_k_cu_07afba596thrust24THRUST_300001_SM_1000_NS6system6detail10sequential3seqE:
	.zero		1
.L_29:


//--------------------- .nv.shared._Z4scanPfS_i   --------------------------
	.section	.nv.shared._Z4scanPfS_i,"aw",@nobits
	.sectionflags	@""
	.align	16
	.zero		1024


//--------------------- .nv.constant0._ZN3cub18CUB_300001_SM_10006detail11EmptyKernelIvEEvv --------------------------
	.section	.nv.constant0._ZN3cub18CUB_300001_SM_10006detail11EmptyKernelIvEEvv,"a",@progbits
	.sectionflags	@""
	.align	4
.nv.constant0._ZN3cub18CUB_300001_SM_10006detail11EmptyKernelIvEEvv:
	.zero		896


//--------------------- .nv.constant0._Z4scanPfS_i --------------------------
	.section	.nv.constant0._Z4scanPfS_i,"a",@progbits
	.sectionflags	@""
	.align	4
.nv.constant0._Z4scanPfS_i:
	.zero		916


//--------------------- SYMBOLS --------------------------

	.type		.nv.reservedSmem.offset0,@object
	.size		.nv.reservedSmem.offset0,0x4
	.type		.nv.reservedSmem.cap,@object
	.size		.nv.reservedSmem.cap,0x4
	.type		vprintf,@function
